//
// Generated by NVIDIA NVVM Compiler
//
// Compiler Build ID: CL-36424714
// Cuda compilation tools, release 13.0, V13.0.88
// Based on NVVM 20.0.0
//

.version 9.0
.target sm_100
.address_size 64

	// .globl	_Z15normalizeVectorPfdi
// _ZZ9vectorDotPKfPfiE9sharedMem has been demoted

.visible .entry _Z15normalizeVectorPfdi(
	.param .u64 .ptr .align 1 _Z15normalizeVectorPfdi_param_0,
	.param .f64 _Z15normalizeVectorPfdi_param_1,
	.param .u32 _Z15normalizeVectorPfdi_param_2
)
{
	.reg .pred 	%p<2>;
	.reg .b32 	%r<6>;
	.reg .b32 	%f<4>;
	.reg .b64 	%rd<5>;
	.reg .b64 	%fd<2>;

	ld.param.u64 	%rd1, [_Z15normalizeVectorPfdi_param_0];
	ld.param.f64 	%fd1, [_Z15normalizeVectorPfdi_param_1];
	ld.param.u32 	%r2, [_Z15normalizeVectorPfdi_param_2];
	mov.u32 	%r3, %ntid.x;
	mov.u32 	%r4, %ctaid.x;
	mov.u32 	%r5, %tid.x;
	mad.lo.s32 	%r1, %r3, %r4, %r5;
	setp.ge.s32 	%p1, %r1, %r2;
	@%p1 bra 	$L__BB0_2;
	cvta.to.global.u64 	%rd2, %rd1;
	mul.wide.s32 	%rd3, %r1, 4;
	add.s64 	%rd4, %rd2, %rd3;
	ld.global.f32 	%f1, [%rd4];
	cvt.rn.f32.f64 	%f2, %fd1;
	div.rn.f32 	%f3, %f1, %f2;
	st.global.f32 	[%rd4], %f3;
$L__BB0_2:
	ret;

}
	// .globl	_Z9vectorDotPKfPfi
.visible .entry _Z9vectorDotPKfPfi(
	.param .u64 .ptr .align 1 _Z9vectorDotPKfPfi_param_0,
	.param .u64 .ptr .align 1 _Z9vectorDotPKfPfi_param_1,
	.param .u32 _Z9vectorDotPKfPfi_param_2
)
{
	.reg .pred 	%p<6>;
	.reg .b32 	%r<15>;
	.reg .b32 	%f<7>;
	.reg .b64 	%rd<9>;
	// demoted variable
	.shared .align 4 .b8 _ZZ9vectorDotPKfPfiE9sharedMem[1024];
	ld.param.u64 	%rd1, [_Z9vectorDotPKfPfi_param_0];
	ld.param.u64 	%rd2, [_Z9vectorDotPKfPfi_param_1];
	ld.param.u32 	%r8, [_Z9vectorDotPKfPfi_param_2];
	mov.u32 	%r1, %tid.x;
	mov.u32 	%r14, %ntid.x;
	mov.u32 	%r3, %ctaid.x;
	mad.lo.s32 	%r4, %r14, %r3, %r1;
	shl.b32 	%r9, %r1, 2;
	mov.u32 	%r10, _ZZ9vectorDotPKfPfiE9sharedMem;
	add.s32 	%r5, %r10, %r9;
	mov.b32 	%r11, 0;
	st.shared.u32 	[%r5], %r11;
	setp.ge.s32 	%p1, %r4, %r8;
	@%p1 bra 	$L__BB1_2;
	cvta.to.global.u64 	%rd3, %rd1;
	mul.wide.s32 	%rd4, %r4, 4;
	add.s64 	%rd5, %rd3, %rd4;
	ld.global.f32 	%f1, [%rd5];
	mul.f32 	%f2, %f1, %f1;
	st.shared.f32 	[%r5], %f2;
$L__BB1_2:
	bar.sync 	0;
	setp.lt.u32 	%p2, %r14, 2;
	@%p2 bra 	$L__BB1_6;
$L__BB1_3:
	shr.u32 	%r7, %r14, 1;
	setp.ge.u32 	%p3, %r1, %r7;
	@%p3 bra 	$L__BB1_5;
	shl.b32 	%r12, %r7, 2;
	add.s32 	%r13, %r5, %r12;
	ld.shared.f32 	%f3, [%r13];
	ld.shared.f32 	%f4, [%r5];
	add.f32 	%f5, %f3, %f4;
	st.shared.f32 	[%r5], %f5;
$L__BB1_5:
	bar.sync 	0;
	setp.gt.u32 	%p4, %r14, 3;
	mov.u32 	%r14, %r7;
	@%p4 bra 	$L__BB1_3;
$L__BB1_6:
	setp.ne.s32 	%p5, %r1, 0;
	@%p5 bra 	$L__BB1_8;
	ld.shared.f32 	%f6, [_ZZ9vectorDotPKfPfiE9sharedMem];
	cvta.to.global.u64 	%rd6, %rd2;
	mul.wide.u32 	%rd7, %r3, 4;
	add.s64 	%rd8, %rd6, %rd7;
	st.global.f32 	[%rd8], %f6;
$L__BB1_8:
	ret;

}


// ===== COMPILED SASS (sm_100) =====

	.target	sm_100

	.elftype	@"ET_EXEC"


//--------------------- .note.nv.tkinfo           --------------------------
	.section	.note.nv.tkinfo,"",@"SHT_NOTE"
	.sectionflags	@"SHF_NOTE_NV_TKINFO"
	.tkinfo
        /*0018*/ 	.word	0x00000002
        /*0030*/ 	.string	""
        /*0030*/ 	.string	"ptxas"
        /*0030*/ 	.string	"Cuda compilation tools, release 13.0, V13.0.88"
        /*0030*/ 	.string	"Build cuda_13.0.r13.0/compiler.36424714_0"
        /*0030*/ 	.string	"-arch sm_100 -m 64 "



//--------------------- .note.nv.cuinfo           --------------------------
	.section	.note.nv.cuinfo,"",@"SHT_NOTE"
	.sectionflags	@"SHF_NOTE_NV_CUINFO"
        /*0018*/ 	.short	0x0002
        /*001a*/ 	.short	0x0064
        /*001c*/ 	.short	0x0082
	.zero		2


//--------------------- .nv.info                  --------------------------
	.section	.nv.info,"",@"SHT_CUDA_INFO"
	.align	4


	//----- nvinfo : EIATTR_REGCOUNT
	.align		4
        /*0000*/ 	.byte	0x04, 0x2f
        /*0002*/ 	.short	(.L_1 - .L_0)
	.align		4
.L_0:
        /*0004*/ 	.word	index@(_Z15normalizeVectorPfdi)
        /*0008*/ 	.word	0x00000010


	//----- nvinfo : EIATTR_FRAME_SIZE
	.align		4
.L_1:
        /*000c*/ 	.byte	0x04, 0x11
        /*000e*/ 	.short	(.L_3 - .L_2)
	.align		4
.L_2:
        /*0010*/ 	.word	index@($__internal_0_$__cuda_sm3x_div_rn_noftz_f32_slowpath)
        /*0014*/ 	.word	0x00000000


	//----- nvinfo : EIATTR_FRAME_SIZE
	.align		4
.L_3:
        /*0018*/ 	.byte	0x04, 0x11
        /*001a*/ 	.short	(.L_5 - .L_4)
	.align		4
.L_4:
        /*001c*/ 	.word	index@(_Z15normalizeVectorPfdi)
        /*0020*/ 	.word	0x00000000


	//----- nvinfo : EIATTR_REGCOUNT
	.align		4
.L_5:
        /*0024*/ 	.byte	0x04, 0x2f
        /*0026*/ 	.short	(.L_7 - .L_6)
	.align		4
.L_6:
        /*0028*/ 	.word	index@(_Z9vectorDotPKfPfi)
        /*002c*/ 	.word	0x0000000a


	//----- nvinfo : EIATTR_FRAME_SIZE
	.align		4
.L_7:
        /*0030*/ 	.byte	0x04, 0x11
        /*0032*/ 	.short	(.L_9 - .L_8)
	.align		4
.L_8:
        /*0034*/ 	.word	index@(_Z9vectorDotPKfPfi)
        /*0038*/ 	.word	0x00000000


	//----- nvinfo : EIATTR_MIN_STACK_SIZE
	.align		4
.L_9:
        /*003c*/ 	.byte	0x04, 0x12
        /*003e*/ 	.short	(.L_11 - .L_10)
	.align		4
.L_10:
        /*0040*/ 	.word	index@(_Z9vectorDotPKfPfi)
        /*0044*/ 	.word	0x00000000


	//----- nvinfo : EIATTR_MIN_STACK_SIZE
	.align		4
.L_11:
        /*0048*/ 	.byte	0x04, 0x12
        /*004a*/ 	.short	(.L_13 - .L_12)
	.align		4
.L_12:
        /*004c*/ 	.word	index@(_Z15normalizeVectorPfdi)
        /*0050*/ 	.word	0x00000000
.L_13:


//--------------------- .nv.compat                --------------------------
	.section	.nv.compat,"",@"SHT_CUDA_COMPAT_INFO"
	.align	4
        /*0000*/ 	.byte	0x02, 0x09, 0x00, 0x00, 0x02, 0x02, 0x01, 0x00, 0x02, 0x05, 0x05, 0x00, 0x03, 0x07, 0x01, 0x01
        /*0010*/ 	.byte	0x02, 0x03, 0x00, 0x00, 0x02, 0x06, 0x01, 0x00, 0x04, 0x0b, 0x08, 0x00, 0x01, 0x00, 0x00, 0x00
        /*0020*/ 	.byte	0x00, 0x00, 0x00, 0x00


//--------------------- .nv.info._Z9vectorDotPKfPfi --------------------------
	.section	.nv.info._Z9vectorDotPKfPfi,"",@"SHT_CUDA_INFO"
	.sectionflags	@""
	.align	4


	//----- nvinfo : EIATTR_CUDA_API_VERSION
	.align		4
        /*0000*/ 	.byte	0x04, 0x37
        /*0002*/ 	.short	(.L_15 - .L_14)
.L_14:
        /*0004*/ 	.word	0x00000082


	//----- nvinfo : EIATTR_KPARAM_INFO
	.align		4
.L_15:
        /*0008*/ 	.byte	0x04, 0x17
        /*000a*/ 	.short	(.L_17 - .L_16)
.L_16:
        /*000c*/ 	.word	0x00000000
        /*0010*/ 	.short	0x0002
        /*0012*/ 	.short	0x0010
        /*0014*/ 	.byte	0x00, 0xf0, 0x11, 0x00


	//----- nvinfo : EIATTR_KPARAM_INFO
	.align		4
.L_17:
        /*0018*/ 	.byte	0x04, 0x17
        /*001a*/ 	.short	(.L_19 - .L_18)
.L_18:
        /*001c*/ 	.word	0x00000000
        /*0020*/ 	.short	0x0001
        /*0022*/ 	.short	0x0008
        /*0024*/ 	.byte	0x00, 0xf5, 0x21, 0x00


	//----- nvinfo : EIATTR_KPARAM_INFO
	.align		4
.L_19:
        /*0028*/ 	.byte	0x04, 0x17
        /*002a*/ 	.short	(.L_21 - .L_20)
.L_20:
        /*002c*/ 	.word	0x00000000
        /*0030*/ 	.short	0x0000
        /*0032*/ 	.short	0x0000
        /*0034*/ 	.byte	0x00, 0xf5, 0x21, 0x00


	//----- nvinfo : EIATTR_SPARSE_MMA_MASK
	.align		4
.L_21:
        /*0038*/ 	.byte	0x03, 0x50
        /*003a*/ 	.short	0x0000


	//----- nvinfo : EIATTR_MAXREG_COUNT
	.align		4
        /*003c*/ 	.byte	0x03, 0x1b
        /*003e*/ 	.short	0x00ff


	//----- nvinfo : EIATTR_NUM_BARRIERS
	.align		4
        /*0040*/ 	.byte	0x02, 0x4c
        /*0042*/ 	.byte	0x01
	.zero		1


	//----- nvinfo : EIATTR_MERCURY_ISA_VERSION
	.align		4
        /*0044*/ 	.byte	0x03, 0x5f
        /*0046*/ 	.short	0x0101


	//----- nvinfo : EIATTR_VRC_CTA_INIT_COUNT
	.align		4
        /*0048*/ 	.byte	0x02, 0x4a
	.zero		1
	.zero		1


	//----- nvinfo : EIATTR_EXIT_INSTR_OFFSETS
	.align		4
        /*004c*/ 	.byte	0x04, 0x1c
        /*004e*/ 	.short	(.L_23 - .L_22)


	//   ....[0]....
.L_22:
        /*0050*/ 	.word	0x00000220


	//   ....[1]....
        /*0054*/ 	.word	0x000002a0


	//----- nvinfo : EIATTR_CBANK_PARAM_SIZE
	.align		4
.L_23:
        /*0058*/ 	.byte	0x03, 0x19
        /*005a*/ 	.short	0x0014


	//----- nvinfo : EIATTR_PARAM_CBANK
	.align		4
        /*005c*/ 	.byte	0x04, 0x0a
        /*005e*/ 	.short	(.L_25 - .L_24)
	.align		4
.L_24:
        /*0060*/ 	.word	index@(.nv.constant0._Z9vectorDotPKfPfi)
        /*0064*/ 	.short	0x0380
        /*0066*/ 	.short	0x0014


	//----- nvinfo : EIATTR_SW_WAR
	.align		4
.L_25:
        /*0068*/ 	.byte	0x04, 0x36
        /*006a*/ 	.short	(.L_27 - .L_26)
.L_26:
        /*006c*/ 	.word	0x00000008
.L_27:


//--------------------- .nv.info._Z15normalizeVectorPfdi --------------------------
	.section	.nv.info._Z15normalizeVectorPfdi,"",@"SHT_CUDA_INFO"
	.sectionflags	@""
	.align	4


	//----- nvinfo : EIATTR_CUDA_API_VERSION
	.align		4
        /*0000*/ 	.byte	0x04, 0x37
        /*0002*/ 	.short	(.L_29 - .L_28)
.L_28:
        /*0004*/ 	.word	0x00000082


	//----- nvinfo : EIATTR_KPARAM_INFO
	.align		4
.L_29:
        /*0008*/ 	.byte	0x04, 0x17
        /*000a*/ 	.short	(.L_31 - .L_30)
.L_30:
        /*000c*/ 	.word	0x00000000
        /*0010*/ 	.short	0x0002
        /*0012*/ 	.short	0x0010
        /*0014*/ 	.byte	0x00, 0xf0, 0x11, 0x00


	//----- nvinfo : EIATTR_KPARAM_INFO
	.align		4
.L_31:
        /*0018*/ 	.byte	0x04, 0x17
        /*001a*/ 	.short	(.L_33 - .L_32)
.L_32:
        /*001c*/ 	.word	0x00000000
        /*0020*/ 	.short	0x0001
        /*0022*/ 	.short	0x0008
        /*0024*/ 	.byte	0x00, 0xf0, 0x21, 0x00


	//----- nvinfo : EIATTR_KPARAM_INFO
	.align		4
.L_33:
        /*0028*/ 	.byte	0x04, 0x17
        /*002a*/ 	.short	(.L_35 - .L_34)
.L_34:
        /*002c*/ 	.word	0x00000000
        /*0030*/ 	.short	0x0000
        /*0032*/ 	.short	0x0000
        /*0034*/ 	.byte	0x00, 0xf5, 0x21, 0x00


	//----- nvinfo : EIATTR_SPARSE_MMA_MASK
	.align		4
.L_35:
        /*0038*/ 	.byte	0x03, 0x50
        /*003a*/ 	.short	0x0000


	//----- nvinfo : EIATTR_MAXREG_COUNT
	.align		4
        /*003c*/ 	.byte	0x03, 0x1b
        /*003e*/ 	.short	0x00ff


	//----- nvinfo : EIATTR_MERCURY_ISA_VERSION
	.align		4
        /*0040*/ 	.byte	0x03, 0x5f
        /*0042*/ 	.short	0x0101


	//----- nvinfo : EIATTR_VRC_CTA_INIT_COUNT
	.align		4
        /*0044*/ 	.byte	0x02, 0x4a
	.zero		1
	.zero		1


	//----- nvinfo : EIATTR_EXIT_INSTR_OFFSETS
	.align		4
        /*0048*/ 	.byte	0x04, 0x1c
        /*004a*/ 	.short	(.L_37 - .L_36)


	//   ....[0]....
.L_36:
        /*004c*/ 	.word	0x00000070


	//   ....[1]....
        /*0050*/ 	.word	0x000001c0


	//----- nvinfo : EIATTR_CRS_STACK_SIZE
	.align		4
.L_37:
        /*0054*/ 	.byte	0x04, 0x1e
        /*0056*/ 	.short	(.L_39 - .L_38)
.L_38:
        /*0058*/ 	.word	0x00000000


	//----- nvinfo : EIATTR_CBANK_PARAM_SIZE
	.align		4
.L_39:
        /*005c*/ 	.byte	0x03, 0x19
        /*005e*/ 	.short	0x0014


	//----- nvinfo : EIATTR_PARAM_CBANK
	.align		4
        /*0060*/ 	.byte	0x04, 0x0a
        /*0062*/ 	.short	(.L_41 - .L_40)
	.align		4
.L_40:
        /*0064*/ 	.word	index@(.nv.constant0._Z15normalizeVectorPfdi)
        /*0068*/ 	.short	0x0380
        /*006a*/ 	.short	0x0014


	//----- nvinfo : EIATTR_SW_WAR
	.align		4
.L_41:
        /*006c*/ 	.byte	0x04, 0x36
        /*006e*/ 	.short	(.L_43 - .L_42)
.L_42:
        /*0070*/ 	.word	0x00000008
.L_43:


//--------------------- .nv.callgraph             --------------------------
	.section	.nv.callgraph,"",@"SHT_CUDA_CALLGRAPH"
	.align	4
	.sectionentsize	8
	.align		4
        /*0000*/ 	.word	0x00000000
	.align		4
        /*0004*/ 	.word	0xffffffff
	.align		4
        /*0008*/ 	.word	0x00000000
	.align		4
        /*000c*/ 	.word	0xfffffffe
	.align		4
        /*0010*/ 	.word	0x00000000
	.align		4
        /*0014*/ 	.word	0xfffffffd
	.align		4
        /*0018*/ 	.word	0x00000000
	.align		4
        /*001c*/ 	.word	0xfffffffc


//--------------------- .text._Z9vectorDotPKfPfi  --------------------------
	.section	.text._Z9vectorDotPKfPfi,"ax",@progbits
	.align	128
        .global         _Z9vectorDotPKfPfi
        .type           _Z9vectorDotPKfPfi,@function
        .size           _Z9vectorDotPKfPfi,(.L_x_18 - _Z9vectorDotPKfPfi)
        .other          _Z9vectorDotPKfPfi,@"STO_CUDA_ENTRY STV_DEFAULT"
_Z9vectorDotPKfPfi:
.text._Z9vectorDotPKfPfi:
[----:B------:R-:W-:Y:S01]  /*0000*/  LDC R1, c[0x0][0x37c] ;  /* 0x0000df00ff017b82 */ /* 0x000fe20000000800 */
[----:B------:R-:W0:Y:S01]  /*0010*/  S2R R6, SR_TID.X ;  /* 0x0000000000067919 */ /* 0x000e220000002100 */
[----:B------:R-:W0:Y:S01]  /*0020*/  LDCU UR8, c[0x0][0x360] ;  /* 0x00006c00ff0877ac */ /* 0x000e220008000800 */
[----:B------:R-:W0:Y:S01]  /*0030*/  S2R R7, SR_CTAID.X ;  /* 0x0000000000077919 */ /* 0x000e220000002500 */
[----:B------:R-:W1:Y:S01]  /*0040*/  LDCU UR4, c[0x0][0x390] ;  /* 0x00007200ff0477ac */ /* 0x000e620008000800 */
[----:B------:R-:W2:Y:S01]  /*0050*/  LDCU.64 UR6, c[0x0][0x358] ;  /* 0x00006b00ff0677ac */ /* 0x000ea20008000a00 */
[----:B0-----:R-:W-:-:S05]  /*0060*/  IMAD R5, R7, UR8, R6 ;  /* 0x0000000807057c24 */ /* 0x001fca000f8e0206 */
[----:B-1----:R-:W-:-:S13]  /*0070*/  ISETP.GE.AND P1, PT, R5, UR4, PT ;  /* 0x0000000405007c0c */ /* 0x002fda000bf26270 */
[----:B------:R-:W0:Y:S02]  /*0080*/  @!P1 LDC.64 R2, c[0x0][0x380] ;  /* 0x0000e000ff029b82 */ /* 0x000e240000000a00 */
[----:B0-----:R-:W-:-:S06]  /*0090*/  @!P1 IMAD.WIDE R2, R5, 0x4, R2 ;  /* 0x0000000405029825 */ /* 0x001fcc00078e0202 */
[----:B--2---:R-:W2:Y:S01]  /*00a0*/  @!P1 LDG.E R2, desc[UR6][R2.64] ;  /* 0x0000000602029981 */ /* 0x004ea2000c1e1900 */
[----:B------:R-:W0:Y:S01]  /*00b0*/  S2UR UR5, SR_CgaCtaId ;  /* 0x00000000000579c3 */ /* 0x000e220000008800 */
[----:B------:R-:W-:Y:S01]  /*00c0*/  IMAD.U32 R4, RZ, RZ, UR8 ;  /* 0x00000008ff047e24 */ /* 0x000fe2000f8e00ff */
[----:B------:R-:W-:Y:S01]  /*00d0*/  UMOV UR4, 0x400 ;  /* 0x0000040000047882 */ /* 0x000fe20000000000 */
[----:B------:R-:W-:-:S03]  /*00e0*/  IMAD.MOV.U32 R5, RZ, RZ, RZ ;  /* 0x000000ffff057224 */ /* 0x000fc600078e00ff */
[----:B------:R-:W-:Y:S01]  /*00f0*/  ISETP.GE.U32.AND P0, PT, R4, 0x2, PT ;  /* 0x000000020400780c */ /* 0x000fe20003f06070 */
[----:B0-----:R-:W-:-:S06]  /*0100*/  ULEA UR4, UR5, UR4, 0x18 ;  /* 0x0000000405047291 */ /* 0x001fcc000f8ec0ff */
[----:B------:R-:W-:Y:S01]  /*0110*/  LEA R0, R6, UR4, 0x2 ;  /* 0x0000000406007c11 */ /* 0x000fe2000f8e10ff */
[----:B--2---:R-:W-:Y:S01]  /*0120*/  @!P1 FMUL R5, R2, R2 ;  /* 0x0000000202059220 */ /* 0x004fe20000400000 */
[----:B------:R-:W-:-:S04]  /*0130*/  ISETP.NE.AND P1, PT, R6, RZ, PT ;  /* 0x000000ff0600720c */ /* 0x000fc80003f25270 */
[----:B------:R0:W-:Y:S01]  /*0140*/  STS [R0], R5 ;  /* 0x0000000500007388 */ /* 0x0001e20000000800 */
[----:B------:R-:W-:Y:S06]  /*0150*/  BAR.SYNC.DEFER_BLOCKING 0x0 ;  /* 0x0000000000007b1d */ /* 0x000fec0000010000 */
[----:B------:R-:W-:Y:S05]  /*0160*/  @!P0 BRA `(.L_x_0) ;  /* 0x00000000002c8947 */ /* 0x000fea0003800000 */
.L_x_1:
[----:B0-----:R-:W-:-:S04]  /*0170*/  SHF.R.U32.HI R5, RZ, 0x1, R4 ;  /* 0x00000001ff057819 */ /* 0x001fc80000011604 */
[----:B------:R-:W-:-:S13]  /*0180*/  ISETP.GE.U32.AND P0, PT, R6, R5, PT ;  /* 0x000000050600720c */ /* 0x000fda0003f06070 */
[----:B------:R-:W-:Y:S01]  /*0190*/  @!P0 LEA R2, R5, R0, 0x2 ;  /* 0x0000000005028211 */ /* 0x000fe200078e10ff */
[----:B------:R-:W-:Y:S05]  /*01a0*/  @!P0 LDS R3, [R0] ;  /* 0x0000000000038984 */ /* 0x000fea0000000800 */
[----:B------:R-:W0:Y:S02]  /*01b0*/  @!P0 LDS R2, [R2] ;  /* 0x0000000002028984 */ /* 0x000e240000000800 */
[----:B0-----:R-:W-:-:S05]  /*01c0*/  @!P0 FADD R3, R2, R3 ;  /* 0x0000000302038221 */ /* 0x001fca0000000000 */
[----:B------:R1:W-:Y:S01]  /*01d0*/  @!P0 STS [R0], R3 ;  /* 0x0000000300008388 */ /* 0x0003e20000000800 */
[----:B------:R-:W-:Y:S01]  /*01e0*/  BAR.SYNC.DEFER_BLOCKING 0x0 ;  /* 0x0000000000007b1d */ /* 0x000fe20000010000 */
[----:B------:R-:W-:Y:S01]  /*01f0*/  ISETP.GT.U32.AND P0, PT, R4, 0x3, PT ;  /* 0x000000030400780c */ /* 0x000fe20003f04070 */
[----:B------:R-:W-:-:S12]  /*0200*/  IMAD.MOV.U32 R4, RZ, RZ, R5 ;  /* 0x000000ffff047224 */ /* 0x000fd800078e0005 */
[----:B-1----:R-:W-:Y:S05]  /*0210*/  @P0 BRA `(.L_x_1) ;  /* 0xfffffffc00d40947 */ /* 0x002fea000383ffff */
.L_x_0:
[----:B------:R-:W-:Y:S05]  /*0220*/  @P1 EXIT ;  /* 0x000000000000194d */ /* 0x000fea0003800000 */
[----:B------:R-:W1:Y:S01]  /*0230*/  S2UR UR5, SR_CgaCtaId ;  /* 0x00000000000579c3 */ /* 0x000e620000008800 */
[----:B------:R-:W-:-:S07]  /*0240*/  UMOV UR4, 0x400 ;  /* 0x0000040000047882 */ /* 0x000fce0000000000 */
[----:B------:R-:W2:Y:S01]  /*0250*/  LDC.64 R2, c[0x0][0x388] ;  /* 0x0000e200ff027b82 */ /* 0x000ea20000000a00 */
[----:B-1----:R-:W-:Y:S01]  /*0260*/  ULEA UR4, UR5, UR4, 0x18 ;  /* 0x0000000405047291 */ /* 0x002fe2000f8ec0ff */
[----:B--2---:R-:W-:-:S08]  /*0270*/  IMAD.WIDE.U32 R2, R7, 0x4, R2 ;  /* 0x0000000407027825 */ /* 0x004fd000078e0002 */
[----:B0-----:R-:W0:Y:S04]  /*0280*/  LDS R5, [UR4] ;  /* 0x00000004ff057984 */ /* 0x001e280008000800 */
[----:B0-----:R-:W-:Y:S01]  /*0290*/  STG.E desc[UR6][R2.64], R5 ;  /* 0x0000000502007986 */ /* 0x001fe2000c101906 */
[----:B------:R-:W-:Y:S05]  /*02a0*/  EXIT ;  /* 0x000000000000794d */ /* 0x000fea0003800000 */
.L_x_2:
[----:B------:R-:W-:-:S00]  /*02b0*/  BRA `(.L_x_2) ;  /* 0xfffffffc00fc7947 */ /* 0x000fc0000383ffff */
[----:B------:R-:W-:-:S00]  /*02c0*/  NOP ;  /* 0x0000000000007918 */ /* 0x000fc00000000000 */
        /* <DEDUP_REMOVED lines=11> */
.L_x_18:


//--------------------- .text._Z15normalizeVectorPfdi --------------------------
	.section	.text._Z15normalizeVectorPfdi,"ax",@progbits
	.align	128
        .global         _Z15normalizeVectorPfdi
        .type           _Z15normalizeVectorPfdi,@function
        .size           _Z15normalizeVectorPfdi,(.L_x_17 - _Z15normalizeVectorPfdi)
        .other          _Z15normalizeVectorPfdi,@"STO_CUDA_ENTRY STV_DEFAULT"
_Z15normalizeVectorPfdi:
.text._Z15normalizeVectorPfdi:
[----:B------:R-:W-:Y:S01]  /*0000*/  LDC R1, c[0x0][0x37c] ;  /* 0x0000df00ff017b82 */ /* 0x000fe20000000800 */
[----:B------:R-:W0:Y:S01]  /*0010*/  S2R R3, SR_CTAID.X ;  /* 0x0000000000037919 */ /* 0x000e220000002500 */
[----:B------:R-:W0:Y:S01]  /*0020*/  LDCU UR4, c[0x0][0x360] ;  /* 0x00006c00ff0477ac */ /* 0x000e220008000800 */
[----:B------:R-:W0:Y:S01]  /*0030*/  S2R R0, SR_TID.X ;  /* 0x0000000000007919 */ /* 0x000e220000002100 */
[----:B------:R-:W1:Y:S01]  /*0040*/  LDCU UR5, c[0x0][0x390] ;  /* 0x00007200ff0577ac */ /* 0x000e620008000800 */
[----:B0-----:R-:W-:-:S05]  /*0050*/  IMAD R3, R3, UR4, R0 ;  /* 0x0000000403037c24 */ /* 0x001fca000f8e0200 */
[----:B-1----:R-:W-:-:S13]  /*0060*/  ISETP.GE.AND P0, PT, R3, UR5, PT ;  /* 0x0000000503007c0c */ /* 0x002fda000bf06270 */
[----:B------:R-:W-:Y:S05]  /*0070*/  @P0 EXIT ;  /* 0x000000000000094d */ /* 0x000fea0003800000 */
[----:B------:R-:W0:Y:S01]  /*0080*/  LDC.64 R4, c[0x0][0x380] ;  /* 0x0000e000ff047b82 */ /* 0x000e220000000a00 */
[----:B------:R-:W1:Y:S01]  /*0090*/  LDCU.64 UR4, c[0x0][0x358] ;  /* 0x00006b00ff0477ac */ /* 0x000e620008000a00 */
[----:B0-----:R-:W-:-:S06]  /*00a0*/  IMAD.WIDE R4, R3, 0x4, R4 ;  /* 0x0000000403047825 */ /* 0x001fcc00078e0204 */
[----:B------:R-:W0:Y:S01]  /*00b0*/  LDC.64 R2, c[0x0][0x388] ;  /* 0x0000e200ff027b82 */ /* 0x000e220000000a00 */
[----:B-1----:R-:W2:Y:S01]  /*00c0*/  LDG.E R0, desc[UR4][R4.64] ;  /* 0x0000000404007981 */ /* 0x002ea2000c1e1900 */
[----:B------:R-:W-:Y:S01]  /*00d0*/  BSSY.RECONVERGENT B0, `(.L_x_3) ;  /* 0x000000d000007945 */ /* 0x000fe20003800200 */
[----:B0-----:R-:W0:Y:S08]  /*00e0*/  F2F.F32.F64 R3, R2 ;  /* 0x0000000200037310 */ /* 0x001e300000301000 */
[----:B0-----:R-:W0:Y:S02]  /*00f0*/  MUFU.RCP R6, R3 ;  /* 0x0000000300067308 */ /* 0x001e240000001000 */
[----:B0-----:R-:W-:-:S04]  /*0100*/  FFMA R7, -R3, R6, 1 ;  /* 0x3f80000003077423 */ /* 0x001fc80000000106 */
[----:B------:R-:W-:Y:S02]  /*0110*/  FFMA R7, R6, R7, R6 ;  /* 0x0000000706077223 */ /* 0x000fe40000000006 */
[----:B--2---:R-:W0:Y:S02]  /*0120*/  FCHK P0, R0, R3 ;  /* 0x0000000300007302 */ /* 0x004e240000000000 */
[----:B------:R-:W-:-:S04]  /*0130*/  FFMA R6, R0, R7, RZ ;  /* 0x0000000700067223 */ /* 0x000fc800000000ff */
[----:B------:R-:W-:-:S04]  /*0140*/  FFMA R8, -R3, R6, R0 ;  /* 0x0000000603087223 */ /* 0x000fc80000000100 */
[----:B------:R-:W-:Y:S01]  /*0150*/  FFMA R7, R7, R8, R6 ;  /* 0x0000000807077223 */ /* 0x000fe20000000006 */
[----:B0-----:R-:W-:Y:S06]  /*0160*/  @!P0 BRA `(.L_x_4) ;  /* 0x00000000000c8947 */ /* 0x001fec0003800000 */
[----:B------:R-:W-:-:S07]  /*0170*/  MOV R2, 0x190 ;  /* 0x0000019000027802 */ /* 0x000fce0000000f00 */
[----:B------:R-:W-:Y:S05]  /*0180*/  CALL.REL.NOINC `($__internal_0_$__cuda_sm3x_div_rn_noftz_f32_slowpath) ;  /* 0x0000000000107944 */ /* 0x000fea0003c00000 */
[----:B------:R-:W-:-:S07]  /*0190*/  IMAD.MOV.U32 R7, RZ, RZ, R0 ;  /* 0x000000ffff077224 */ /* 0x000fce00078e0000 */
.L_x_4:
[----:B------:R-:W-:Y:S05]  /*01a0*/  BSYNC.RECONVERGENT B0 ;  /* 0x0000000000007941 */ /* 0x000fea0003800200 */
.L_x_3:
[----:B------:R-:W-:Y:S01]  /*01b0*/  STG.E desc[UR4][R4.64], R7 ;  /* 0x0000000704007986 */ /* 0x000fe2000c101904 */
[----:B------:R-:W-:Y:S05]  /*01c0*/  EXIT ;  /* 0x000000000000794d */ /* 0x000fea0003800000 */
        .weak           $__internal_0_$__cuda_sm3x_div_rn_noftz_f32_slowpath
        .type           $__internal_0_$__cuda_sm3x_div_rn_noftz_f32_slowpath,@function
        .size           $__internal_0_$__cuda_sm3x_div_rn_noftz_f32_slowpath,(.L_x_17 - $__internal_0_$__cuda_sm3x_div_rn_noftz_f32_slowpath)
$__internal_0_$__cuda_sm3x_div_rn_noftz_f32_slowpath:
[--C-:B------:R-:W-:Y:S01]  /*01d0*/  SHF.R.U32.HI R7, RZ, 0x17, R3.reuse ;  /* 0x00000017ff077819 */ /* 0x100fe20000011603 */
[----:B------:R-:W-:Y:S01]  /*01e0*/  BSSY.RECONVERGENT B1, `(.L_x_5) ;  /* 0x0000064000017945 */ /* 0x000fe20003800200 */
[--C-:B------:R-:W-:Y:S01]  /*01f0*/  SHF.R.U32.HI R6, RZ, 0x17, R0.reuse ;  /* 0x00000017ff067819 */ /* 0x100fe20000011600 */
[----:B------:R-:W-:Y:S01]  /*0200*/  IMAD.MOV.U32 R8, RZ, RZ, R0 ;  /* 0x000000ffff087224 */ /* 0x000fe200078e0000 */
[----:B------:R-:W-:Y:S01]  /*0210*/  LOP3.LUT R7, R7, 0xff, RZ, 0xc0, !PT ;  /* 0x000000ff07077812 */ /* 0x000fe200078ec0ff */
[----:B------:R-:W-:Y:S01]  /*0220*/  IMAD.MOV.U32 R9, RZ, RZ, R3 ;  /* 0x000000ffff097224 */ /* 0x000fe200078e0003 */
[----:B------:R-:W-:-:S03]  /*0230*/  LOP3.LUT R6, R6, 0xff, RZ, 0xc0, !PT ;  /* 0x000000ff06067812 */ /* 0x000fc600078ec0ff */
[----:B------:R-:W-:Y:S02]  /*0240*/  VIADD R12, R7, 0xffffffff ;  /* 0xffffffff070c7836 */ /* 0x000fe40000000000 */
[----:B------:R-:W-:-:S03]  /*0250*/  VIADD R11, R6, 0xffffffff ;  /* 0xffffffff060b7836 */ /* 0x000fc60000000000 */
[----:B------:R-:W-:-:S04]  /*0260*/  ISETP.GT.U32.AND P0, PT, R12, 0xfd, PT ;  /* 0x000000fd0c00780c */ /* 0x000fc80003f04070 */
[----:B------:R-:W-:-:S13]  /*0270*/  ISETP.GT.U32.OR P0, PT, R11, 0xfd, P0 ;  /* 0x000000fd0b00780c */ /* 0x000fda0000704470 */
[----:B------:R-:W-:Y:S01]  /*0280*/  @!P0 IMAD.MOV.U32 R10, RZ, RZ, RZ ;  /* 0x000000ffff0a8224 */ /* 0x000fe200078e00ff */
[----:B------:R-:W-:Y:S06]  /*0290*/  @!P0 BRA `(.L_x_6) ;  /* 0x00000000005c8947 */ /* 0x000fec0003800000 */
[----:B------:R-:W-:Y:S02]  /*02a0*/  FSETP.GTU.FTZ.AND P0, PT, |R0|, +INF , PT ;  /* 0x7f8000000000780b */ /* 0x000fe40003f1c200 */
[----:B------:R-:W-:-:S04]  /*02b0*/  FSETP.GTU.FTZ.AND P1, PT, |R3|, +INF , PT ;  /* 0x7f8000000300780b */ /* 0x000fc80003f3c200 */
[----:B------:R-:W-:-:S13]  /*02c0*/  PLOP3.LUT P0, PT, P0, P1, PT, 0xf8, 0x8f ;  /* 0x00000000008f781c */ /* 0x000fda0000703f70 */
[----:B------:R-:W-:Y:S05]  /*02d0*/  @P0 BRA `(.L_x_7) ;  /* 0x00000004004c0947 */ /* 0x000fea0003800000 */
[----:B------:R-:W-:-:S13]  /*02e0*/  LOP3.LUT P0, RZ, R9, 0x7fffffff, R8, 0xc8, !PT ;  /* 0x7fffffff09ff7812 */ /* 0x000fda000780c808 */
[----:B------:R-:W-:Y:S05]  /*02f0*/  @!P0 BRA `(.L_x_8) ;  /* 0x00000004003c8947 */ /* 0x000fea0003800000 */
[C---:B------:R-:W-:Y:S02]  /*0300*/  FSETP.NEU.FTZ.AND P2, PT, |R0|.reuse, +INF , PT ;  /* 0x7f8000000000780b */ /* 0x040fe40003f5d200 */
[----:B------:R-:W-:Y:S02]  /*0310*/  FSETP.NEU.FTZ.AND P1, PT, |R3|, +INF , PT ;  /* 0x7f8000000300780b */ /* 0x000fe40003f3d200 */
[----:B------:R-:W-:-:S11]  /*0320*/  FSETP.NEU.FTZ.AND P0, PT, |R0|, +INF , PT ;  /* 0x7f8000000000780b */ /* 0x000fd60003f1d200 */
[----:B------:R-:W-:Y:S05]  /*0330*/  @!P1 BRA !P2, `(.L_x_8) ;  /* 0x00000004002c9947 */ /* 0x000fea0005000000 */
[----:B------:R-:W-:-:S04]  /*0340*/  LOP3.LUT P2, RZ, R8, 0x7fffffff, RZ, 0xc0, !PT ;  /* 0x7fffffff08ff7812 */ /* 0x000fc8000784c0ff */
[----:B------:R-:W-:-:S13]  /*0350*/  PLOP3.LUT P1, PT, P1, P2, PT, 0x2f, 0xf2 ;  /* 0x0000000000f2781c */ /* 0x000fda0000f24577 */
[----:B------:R-:W-:Y:S05]  /*0360*/  @P1 BRA `(.L_x_9) ;  /* 0x0000000400181947 */ /* 0x000fea0003800000 */
[----:B------:R-:W-:-:S04]  /*0370*/  LOP3.LUT P1, RZ, R9, 0x7fffffff, RZ, 0xc0, !PT ;  /* 0x7fffffff09ff7812 */ /* 0x000fc8000782c0ff */
[----:B------:R-:W-:-:S13]  /*0380*/  PLOP3.LUT P0, PT, P0, P1, PT, 0x2f, 0xf2 ;  /* 0x0000000000f2781c */ /* 0x000fda0000702577 */
[----:B------:R-:W-:Y:S05]  /*0390*/  @P0 BRA `(.L_x_10) ;  /* 0x0000000400000947 */ /* 0x000fea0003800000 */
[----:B------:R-:W-:Y:S02]  /*03a0*/  ISETP.GE.AND P0, PT, R11, RZ, PT ;  /* 0x000000ff0b00720c */ /* 0x000fe40003f06270 */
[----:B------:R-:W-:-:S11]  /*03b0*/  ISETP.GE.AND P1, PT, R12, RZ, PT ;  /* 0x000000ff0c00720c */ /* 0x000fd60003f26270 */
[----:B------:R-:W-:Y:S02]  /*03c0*/  @P0 IMAD.MOV.U32 R10, RZ, RZ, RZ ;  /* 0x000000ffff0a0224 */ /* 0x000fe400078e00ff */
[----:B------:R-:W-:Y:S01]  /*03d0*/  @!P0 FFMA R8, R0, 1.84467440737095516160e+19, RZ ;  /* 0x5f80000000088823 */ /* 0x000fe200000000ff */
[----:B------:R-:W-:Y:S02]  /*03e0*/  @!P0 IMAD.MOV.U32 R10, RZ, RZ, -0x40 ;  /* 0xffffffc0ff0a8424 */ /* 0x000fe400078e00ff */
[----:B------:R-:W-:Y:S02]  /*03f0*/  @!P1 FFMA R9, R3, 1.84467440737095516160e+19, RZ ;  /* 0x5f80000003099823 */ /* 0x000fe400000000ff */
[----:B------:R-:W-:-:S07]  /*0400*/  @!P1 VIADD R10, R10, 0x40 ;  /* 0x000000400a0a9836 */ /* 0x000fce0000000000 */
.L_x_6:
[----:B------:R-:W-:Y:S01]  /*0410*/  LEA R0, R7, 0xc0800000, 0x17 ;  /* 0xc080000007007811 */ /* 0x000fe200078eb8ff */
[----:B------:R-:W-:Y:S01]  /*0420*/  VIADD R6, R6, 0xffffff81 ;  /* 0xffffff8106067836 */ /* 0x000fe20000000000 */
[----:B------:R-:W-:Y:S03]  /*0430*/  BSSY.RECONVERGENT B2, `(.L_x_11) ;  /* 0x0000035000027945 */ /* 0x000fe60003800200 */
[----:B------:R-:W-:Y:S01]  /*0440*/  IMAD.IADD R9, R9, 0x1, -R0 ;  /* 0x0000000109097824 */ /* 0x000fe200078e0a00 */
[C---:B------:R-:W-:Y:S01]  /*0450*/  IADD3 R7, PT, PT, R6.reuse, 0x7f, -R7 ;  /* 0x0000007f06077810 */ /* 0x040fe20007ffe807 */
[----:B------:R-:W-:Y:S02]  /*0460*/  IMAD R0, R6, -0x800000, R8 ;  /* 0xff80000006007824 */ /* 0x000fe400078e0208 */
[----:B------:R-:W0:Y:S01]  /*0470*/  MUFU.RCP R3, R9 ;  /* 0x0000000900037308 */ /* 0x000e220000001000 */
[----:B------:R-:W-:Y:S01]  /*0480*/  FADD.FTZ R11, -R9, -RZ ;  /* 0x800000ff090b7221 */ /* 0x000fe20000010100 */
[----:B------:R-:W-:-:S03]  /*0490*/  IMAD.IADD R7, R7, 0x1, R10 ;  /* 0x0000000107077824 */ /* 0x000fc600078e020a */
[----:B0-----:R-:W-:-:S04]  /*04a0*/  FFMA R12, R3, R11, 1 ;  /* 0x3f800000030c7423 */ /* 0x001fc8000000000b */
[----:B------:R-:W-:-:S04]  /*04b0*/  FFMA R12, R3, R12, R3 ;  /* 0x0000000c030c7223 */ /* 0x000fc80000000003 */
[----:B------:R-:W-:-:S04]  /*04c0*/  FFMA R3, R0, R12, RZ ;  /* 0x0000000c00037223 */ /* 0x000fc800000000ff */
[----:B------:R-:W-:-:S04]  /*04d0*/  FFMA R8, R11, R3, R0 ;  /* 0x000000030b087223 */ /* 0x000fc80000000000 */
[----:B------:R-:W-:-:S04]  /*04e0*/  FFMA R13, R12, R8, R3 ;  /* 0x000000080c0d7223 */ /* 0x000fc80000000003 */
[----:B------:R-:W-:-:S04]  /*04f0*/  FFMA R8, R11, R13, R0 ;  /* 0x0000000d0b087223 */ /* 0x000fc80000000000 */
[----:B------:R-:W-:-:S05]  /*0500*/  FFMA R0, R12, R8, R13 ;  /* 0x000000080c007223 */ /* 0x000fca000000000d */
[----:B------:R-:W-:-:S04]  /*0510*/  SHF.R.U32.HI R3, RZ, 0x17, R0 ;  /* 0x00000017ff037819 */ /* 0x000fc80000011600 */
[----:B------:R-:W-:-:S05]  /*0520*/  LOP3.LUT R3, R3, 0xff, RZ, 0xc0, !PT ;  /* 0x000000ff03037812 */ /* 0x000fca00078ec0ff */
[----:B------:R-:W-:-:S04]  /*0530*/  IMAD.IADD R9, R3, 0x1, R7 ;  /* 0x0000000103097824 */ /* 0x000fc800078e0207 */
[----:B------:R-:W-:-:S05]  /*0540*/  VIADD R3, R9, 0xffffffff ;  /* 0xffffffff09037836 */ /* 0x000fca0000000000 */
[----:B------:R-:W-:-:S13]  /*0550*/  ISETP.GE.U32.AND P0, PT, R3, 0xfe, PT ;  /* 0x000000fe0300780c */ /* 0x000fda0003f06070 */
[----:B------:R-:W-:Y:S05]  /*0560*/  @!P0 BRA `(.L_x_12) ;  /* 0x0000000000808947 */ /* 0x000fea0003800000 */
[----:B------:R-:W-:-:S13]  /*0570*/  ISETP.GT.AND P0, PT, R9, 0xfe, PT ;  /* 0x000000fe0900780c */ /* 0x000fda0003f04270 */
[----:B------:R-:W-:Y:S05]  /*0580*/  @P0 BRA `(.L_x_13) ;  /* 0x00000000006c0947 */ /* 0x000fea0003800000 */
[----:B------:R-:W-:-:S13]  /*0590*/  ISETP.GE.AND P0, PT, R9, 0x1, PT ;  /* 0x000000010900780c */ /* 0x000fda0003f06270 */
[----:B------:R-:W-:Y:S05]  /*05a0*/  @P0 BRA `(.L_x_14) ;  /* 0x0000000000740947 */ /* 0x000fea0003800000 */
[----:B------:R-:W-:Y:S02]  /*05b0*/  ISETP.GE.AND P0, PT, R9, -0x18, PT ;  /* 0xffffffe80900780c */ /* 0x000fe40003f06270 */
[----:B------:R-:W-:-:S11]  /*05c0*/  LOP3.LUT R0, R0, 0x80000000, RZ, 0xc0, !PT ;  /* 0x8000000000007812 */ /* 0x000fd600078ec0ff */
[----:B------:R-:W-:Y:S05]  /*05d0*/  @!P0 BRA `(.L_x_14) ;  /* 0x0000000000688947 */ /* 0x000fea0003800000 */
[CCC-:B------:R-:W-:Y:S01]  /*05e0*/  FFMA.RZ R3, R12.reuse, R8.reuse, R13.reuse ;  /* 0x000000080c037223 */ /* 0x1c0fe2000000c00d */
[CCC-:B------:R-:W-:Y:S01]  /*05f0*/  FFMA.RM R6, R12.reuse, R8.reuse, R13.reuse ;  /* 0x000000080c067223 */ /* 0x1c0fe2000000400d */
[C---:B------:R-:W-:Y:S02]  /*0600*/  ISETP.NE.AND P2, PT, R9.reuse, RZ, PT ;  /* 0x000000ff0900720c */ /* 0x040fe40003f45270 */
[----:B------:R-:W-:Y:S02]  /*0610*/  ISETP.NE.AND P1, PT, R9, RZ, PT ;  /* 0x000000ff0900720c */ /* 0x000fe40003f25270 */
[----:B------:R-:W-:Y:S01]  /*0620*/  LOP3.LUT R7, R3, 0x7fffff, RZ, 0xc0, !PT ;  /* 0x007fffff03077812 */ /* 0x000fe200078ec0ff */
[----:B------:R-:W-:Y:S01]  /*0630*/  FFMA.RP R3, R12, R8, R13 ;  /* 0x000000080c037223 */ /* 0x000fe2000000800d */
[----:B------:R-:W-:Y:S02]  /*0640*/  VIADD R8, R9, 0x20 ;  /* 0x0000002009087836 */ /* 0x000fe40000000000 */
[----:B------:R-:W-:Y:S01]  /*0650*/  LOP3.LUT R7, R7, 0x800000, RZ, 0xfc, !PT ;  /* 0x0080000007077812 */ /* 0x000fe200078efcff */
[----:B------:R-:W-:Y:S01]  /*0660*/  IMAD.MOV R9, RZ, RZ, -R9 ;  /* 0x000000ffff097224 */ /* 0x000fe200078e0a09 */
[----:B------:R-:W-:-:S02]  /*0670*/  FSETP.NEU.FTZ.AND P0, PT, R3, R6, PT ;  /* 0x000000060300720b */ /* 0x000fc40003f1d000 */
[----:B------:R-:W-:Y:S02]  /*0680*/  SHF.L.U32 R8, R7, R8, RZ ;  /* 0x0000000807087219 */ /* 0x000fe400000006ff */
[----:B------:R-:W-:Y:S02]  /*0690*/  SEL R6, R9, RZ, P2 ;  /* 0x000000ff09067207 */ /* 0x000fe40001000000 */
[----:B------:R-:W-:Y:S02]  /*06a0*/  ISETP.NE.AND P1, PT, R8, RZ, P1 ;  /* 0x000000ff0800720c */ /* 0x000fe40000f25270 */
[----:B------:R-:W-:Y:S02]  /*06b0*/  SHF.R.U32.HI R6, RZ, R6, R7 ;  /* 0x00000006ff067219 */ /* 0x000fe40000011607 */
[----:B------:R-:W-:Y:S02]  /*06c0*/  PLOP3.LUT P0, PT, P0, P1, PT, 0xf8, 0x8f ;  /* 0x00000000008f781c */ /* 0x000fe40000703f70 */
[----:B------:R-:W-:-:S02]  /*06d0*/  SHF.R.U32.HI R8, RZ, 0x1, R6 ;  /* 0x00000001ff087819 */ /* 0x000fc40000011606 */
[----:B------:R-:W-:-:S04]  /*06e0*/  SEL R3, RZ, 0x1, !P0 ;  /* 0x00000001ff037807 */ /* 0x000fc80004000000 */
[----:B------:R-:W-:-:S04]  /*06f0*/  LOP3.LUT R3, R3, 0x1, R8, 0xf8, !PT ;  /* 0x0000000103037812 */ /* 0x000fc800078ef808 */
[----:B------:R-:W-:-:S05]  /*0700*/  LOP3.LUT R3, R3, R6, RZ, 0xc0, !PT ;  /* 0x0000000603037212 */ /* 0x000fca00078ec0ff */
[----:B------:R-:W-:-:S05]  /*0710*/  IMAD.IADD R3, R8, 0x1, R3 ;  /* 0x0000000108037824 */ /* 0x000fca00078e0203 */
[----:B------:R-:W-:Y:S01]  /*0720*/  LOP3.LUT R0, R3, R0, RZ, 0xfc, !PT ;  /* 0x0000000003007212 */ /* 0x000fe200078efcff */
[----:B------:R-:W-:Y:S06]  /*0730*/  BRA `(.L_x_14) ;  /* 0x0000000000107947 */ /* 0x000fec0003800000 */
.L_x_13:
[----:B------:R-:W-:-:S04]  /*0740*/  LOP3.LUT R0, R0, 0x80000000, RZ, 0xc0, !PT ;  /* 0x8000000000007812 */ /* 0x000fc800078ec0ff */
[----:B------:R-:W-:Y:S01]  /*0750*/  LOP3.LUT R0, R0, 0x7f800000, RZ, 0xfc, !PT ;  /* 0x7f80000000007812 */ /* 0x000fe200078efcff */
[----:B------:R-:W-:Y:S06]  /*0760*/  BRA `(.L_x_14) ;  /* 0x0000000000047947 */ /* 0x000fec0003800000 */
.L_x_12:
[----:B------:R-:W-:-:S07]  /*0770*/  IMAD R0, R7, 0x800000, R0 ;  /* 0x0080000007007824 */ /* 0x000fce00078e0200 */
.L_x_14:
[----:B------:R-:W-:Y:S05]  /*0780*/  BSYNC.RECONVERGENT B2 ;  /* 0x0000000000027941 */ /* 0x000fea0003800200 */
.L_x_11:
[----:B------:R-:W-:Y:S05]  /*0790*/  BRA `(.L_x_15) ;  /* 0x0000000000207947 */ /* 0x000fea0003800000 */
.L_x_10:
[----:B------:R-:W-:-:S04]  /*07a0*/  LOP3.LUT R0, R9, 0x80000000, R8, 0x48, !PT ;  /* 0x8000000009007812 */ /* 0x000fc800078e4808 */
[----:B------:R-:W-:Y:S01]  /*07b0*/  LOP3.LUT R0, R0, 0x7f800000, RZ, 0xfc, !PT ;  /* 0x7f80000000007812 */ /* 0x000fe200078efcff */
[----:B------:R-:W-:Y:S06]  /*07c0*/  BRA `(.L_x_15) ;  /* 0x0000000000147947 */ /* 0x000fec0003800000 */
.L_x_9:
[----:B------:R-:W-:Y:S01]  /*07d0*/  LOP3.LUT R0, R9, 0x80000000, R8, 0x48, !PT ;  /* 0x8000000009007812 */ /* 0x000fe200078e4808 */
[----:B------:R-:W-:Y:S06]  /*07e0*/  BRA `(.L_x_15) ;  /* 0x00000000000c7947 */ /* 0x000fec0003800000 */
.L_x_8:
[----:B------:R-:W0:Y:S01]  /*07f0*/  MUFU.RSQ R0, -QNAN ;  /* 0xffc0000000007908 */ /* 0x000e220000001400 */
[----:B------:R-:W-:Y:S05]  /*0800*/  BRA `(.L_x_15) ;  /* 0x0000000000047947 */ /* 0x000fea0003800000 */
.L_x_7:
[----:B------:R-:W-:-:S07]  /*0810*/  FADD.FTZ R0, R0, R3 ;  /* 0x0000000300007221 */ /* 0x000fce0000010000 */
.L_x_15:
[----:B------:R-:W-:Y:S05]  /*0820*/  BSYNC.RECONVERGENT B1 ;  /* 0x0000000000017941 */ /* 0x000fea0003800200 */
.L_x_5:
[----:B------:R-:W-:-:S04]  /*0830*/  IMAD.MOV.U32 R3, RZ, RZ, 0x0 ;  /* 0x00000000ff037424 */ /* 0x000fc800078e00ff */
[----:B0-----:R-:W-:Y:S05]  /*0840*/  RET.REL.NODEC R2 `(_Z15normalizeVectorPfdi) ;  /* 0xfffffff402ec7950 */ /* 0x001fea0003c3ffff */
.L_x_16:
        /* <DEDUP_REMOVED lines=11> */
.L_x_17:


//--------------------- .nv.shared._Z9vectorDotPKfPfi --------------------------
	.section	.nv.shared._Z9vectorDotPKfPfi,"aw",@nobits
	.sectionflags	@""
	.align	4
.nv.shared._Z9vectorDotPKfPfi:
	.zero		2048


//--------------------- .nv.shared.reserved.0     --------------------------
	.section	.nv.shared.reserved.0,"aw",@nobits
	.weak		__nv_reservedSMEM_offset_0_alias
	.size		__nv_reservedSMEM_offset_0_alias, 0, 64
	.other		__nv_reservedSMEM_offset_0_alias,@"STO_CUDA_RESERVED_SHARED STV_DEFAULT"
__nv_reservedSMEM_offset_0_alias:
	.zero		0
	.zero		64


//--------------------- .nv.constant0._Z9vectorDotPKfPfi --------------------------
	.section	.nv.constant0._Z9vectorDotPKfPfi,"a",@progbits
	.sectionflags	@""
	.align	4
.nv.constant0._Z9vectorDotPKfPfi:
	.zero		916


//--------------------- .nv.constant0._Z15normalizeVectorPfdi --------------------------
	.section	.nv.constant0._Z15normalizeVectorPfdi,"a",@progbits
	.sectionflags	@""
	.align	4
.nv.constant0._Z15normalizeVectorPfdi:
	.zero		916


//--------------------- SYMBOLS --------------------------

	.type		.nv.reservedSmem.offset0,@object
	.size		.nv.reservedSmem.offset0,0x4
	.type		.nv.reservedSmem.cap,@object
	.size		.nv.reservedSmem.cap,0x4
